//
// Generated by NVIDIA NVVM Compiler
//
// Compiler Build ID: CL-36424714
// Cuda compilation tools, release 13.0, V13.0.88
// Based on NVVM 20.0.0
//

.version 9.0
.target sm_100
.address_size 64

	// .globl	_Z8helloGPUv
.extern .func  (.param .b32 func_retval0) vprintf
(
	.param .b64 vprintf_param_0,
	.param .b64 vprintf_param_1
)
;
.global .align 1 .b8 $str[26] = {71, 80, 85, 32, 115, 97, 121, 115, 58, 32, 103, 111, 111, 100, 98, 121, 101, 32, 119, 111, 114, 108, 100, 33, 10};
.global .align 1 .b8 $str$1[24] = {71, 80, 85, 32, 115, 97, 121, 115, 58, 32, 104, 101, 108, 108, 111, 32, 119, 111, 114, 108, 100, 33, 10};

.visible .entry _Z8helloGPUv()
{
	.reg .b32 	%r<5>;
	.reg .b64 	%rd<5>;

	mov.u64 	%rd1, $str$1;
	cvta.global.u64 	%rd2, %rd1;
	{ // callseq 0, 0
	.param .b64 param0;
	st.param.b64 	[param0], %rd2;
	.param .b64 param1;
	st.param.b64 	[param1], 0;
	.param .b32 retval0;
	call.uni (retval0), 
	vprintf, 
	(
	param0, 
	param1
	);
	ld.param.b32 	%r1, [retval0];
	} // callseq 0
	mov.u64 	%rd3, $str;
	cvta.global.u64 	%rd4, %rd3;
	{ // callseq 1, 0
	.param .b64 param0;
	st.param.b64 	[param0], %rd4;
	.param .b64 param1;
	st.param.b64 	[param1], 0;
	.param .b32 retval0;
	call.uni (retval0), 
	vprintf, 
	(
	param0, 
	param1
	);
	ld.param.b32 	%r3, [retval0];
	} // callseq 1
	ret;

}


// ===== COMPILED SASS (sm_100) =====

	.target	sm_100

	.elftype	@"ET_EXEC"


//--------------------- .note.nv.tkinfo           --------------------------
	.section	.note.nv.tkinfo,"",@"SHT_NOTE"
	.sectionflags	@"SHF_NOTE_NV_TKINFO"
	.tkinfo
        /*0018*/ 	.word	0x00000002
        /*0030*/ 	.string	""
        /*0030*/ 	.string	"ptxas"
        /*0030*/ 	.string	"Cuda compilation tools, release 13.0, V13.0.88"
        /*0030*/ 	.string	"Build cuda_13.0.r13.0/compiler.36424714_0"
        /*0030*/ 	.string	"-arch sm_100 -m 64 "



//--------------------- .note.nv.cuinfo           --------------------------
	.section	.note.nv.cuinfo,"",@"SHT_NOTE"
	.sectionflags	@"SHF_NOTE_NV_CUINFO"
        /*0018*/ 	.short	0x0002
        /*001a*/ 	.short	0x0064
        /*001c*/ 	.short	0x0082
	.zero		2


//--------------------- .nv.info                  --------------------------
	.section	.nv.info,"",@"SHT_CUDA_INFO"
	.align	4


	//----- nvinfo : EIATTR_REGCOUNT
	.align		4
        /*0000*/ 	.byte	0x04, 0x2f
        /*0002*/ 	.short	(.L_3 - .L_2)
	.align		4
.L_2:
        /*0004*/ 	.word	index@(_Z8helloGPUv)
        /*0008*/ 	.word	0x00000018


	//----- nvinfo : EIATTR_FRAME_SIZE
	.align		4
.L_3:
        /*000c*/ 	.byte	0x04, 0x11
        /*000e*/ 	.short	(.L_5 - .L_4)
	.align		4
.L_4:
        /*0010*/ 	.word	index@(_Z8helloGPUv)
        /*0014*/ 	.word	0x00000000


	//----- nvinfo : EIATTR_MIN_STACK_SIZE
	.align		4
.L_5:
        /*0018*/ 	.byte	0x04, 0x12
        /*001a*/ 	.short	(.L_7 - .L_6)
	.align		4
.L_6:
        /*001c*/ 	.word	index@(_Z8helloGPUv)
        /*0020*/ 	.word	0x00000000
.L_7:


//--------------------- .nv.compat                --------------------------
	.section	.nv.compat,"",@"SHT_CUDA_COMPAT_INFO"
	.align	4
        /*0000*/ 	.byte	0x02, 0x09, 0x00, 0x00, 0x02, 0x02, 0x01, 0x00, 0x02, 0x05, 0x05, 0x00, 0x03, 0x07, 0x01, 0x01
        /*0010*/ 	.byte	0x02, 0x03, 0x00, 0x00, 0x02, 0x06, 0x01, 0x00, 0x04, 0x0b, 0x08, 0x00, 0x09, 0x00, 0x00, 0x00
        /*0020*/ 	.byte	0x00, 0x00, 0x00, 0x00


//--------------------- .nv.info._Z8helloGPUv     --------------------------
	.section	.nv.info._Z8helloGPUv,"",@"SHT_CUDA_INFO"
	.sectionflags	@""
	.align	4


	//----- nvinfo : EIATTR_CUDA_API_VERSION
	.align		4
        /*0000*/ 	.byte	0x04, 0x37
        /*0002*/ 	.short	(.L_9 - .L_8)
.L_8:
        /*0004*/ 	.word	0x00000082


	//----- nvinfo : EIATTR_SPARSE_MMA_MASK
	.align		4
.L_9:
        /*0008*/ 	.byte	0x03, 0x50
        /*000a*/ 	.short	0x0000


	//----- nvinfo : EIATTR_MAXREG_COUNT
	.align		4
        /*000c*/ 	.byte	0x03, 0x1b
        /*000e*/ 	.short	0x00ff


	//----- nvinfo : EIATTR_EXTERNS
	.align		4
        /*0010*/ 	.byte	0x04, 0x0f
        /*0012*/ 	.short	(.L_11 - .L_10)


	//   ....[0]....
	.align		4
.L_10:
        /*0014*/ 	.word	index@(vprintf)


	//----- nvinfo : EIATTR_MERCURY_ISA_VERSION
	.align		4
.L_11:
        /*0018*/ 	.byte	0x03, 0x5f
        /*001a*/ 	.short	0x0101


	//----- nvinfo : EIATTR_VRC_CTA_INIT_COUNT
	.align		4
        /*001c*/ 	.byte	0x02, 0x4a
	.zero		1
	.zero		1


	//----- nvinfo : EIATTR_SYSCALL_OFFSETS
	.align		4
        /*0020*/ 	.byte	0x04, 0x46
        /*0022*/ 	.short	(.L_13 - .L_12)


	//   ....[0]....
.L_12:
        /*0024*/ 	.word	0x00000080


	//   ....[1]....
        /*0028*/ 	.word	0x000000f0


	//----- nvinfo : EIATTR_EXIT_INSTR_OFFSETS
	.align		4
.L_13:
        /*002c*/ 	.byte	0x04, 0x1c
        /*002e*/ 	.short	(.L_15 - .L_14)


	//   ....[0]....
.L_14:
        /*0030*/ 	.word	0x00000100


	//----- nvinfo : EIATTR_SW_WAR
	.align		4
.L_15:
        /*0034*/ 	.byte	0x04, 0x36
        /*0036*/ 	.short	(.L_17 - .L_16)
.L_16:
        /*0038*/ 	.word	0x00000008
.L_17:


//--------------------- .nv.callgraph             --------------------------
	.section	.nv.callgraph,"",@"SHT_CUDA_CALLGRAPH"
	.align	4
	.sectionentsize	8
	.align		4
        /*0000*/ 	.word	0x00000000
	.align		4
        /*0004*/ 	.word	0xffffffff
	.align		4
        /*0008*/ 	.word	index@(_Z8helloGPUv)
	.align		4
        /*000c*/ 	.word	index@(vprintf)
	.align		4
        /*0010*/ 	.word	0x00000000
	.align		4
        /*0014*/ 	.word	0xfffffffe
	.align		4
        /*0018*/ 	.word	0x00000000
	.align		4
        /*001c*/ 	.word	0xfffffffd
	.align		4
        /*0020*/ 	.word	0x00000000
	.align		4
        /*0024*/ 	.word	0xfffffffc


//--------------------- .nv.constant4             --------------------------
	.section	.nv.constant4,"a",@progbits
	.align	8
	.align		8
.nv.constant4:
        /*0000*/ 	.dword	vprintf
	.align		8
        /*0008*/ 	.dword	$str
	.align		8
        /*0010*/ 	.dword	$str$1


//--------------------- .text._Z8helloGPUv        --------------------------
	.section	.text._Z8helloGPUv,"ax",@progbits
	.align	128
        .global         _Z8helloGPUv
        .type           _Z8helloGPUv,@function
        .size           _Z8helloGPUv,(.L_x_3 - _Z8helloGPUv)
        .other          _Z8helloGPUv,@"STO_CUDA_ENTRY STV_DEFAULT"
_Z8helloGPUv:
.text._Z8helloGPUv:
[----:B------:R-:W0:Y:S01]  /*0000*/  LDC R1, c[0x0][0x37c] ;  /* 0x0000df00ff017b82 */ /* 0x000e220000000800 */
[----:B------:R-:W-:Y:S01]  /*0010*/  MOV R2, 0x0 ;  /* 0x0000000000027802 */ /* 0x000fe20000000f00 */
[----:B------:R-:W1:Y:S01]  /*0020*/  LDCU.64 UR4, c[0x4][0x10] ;  /* 0x01000200ff0477ac */ /* 0x000e620008000a00 */
[----:B------:R-:W-:-:S05]  /*0030*/  CS2R R6, SRZ ;  /* 0x0000000000067805 */ /* 0x000fca000001ff00 */
[----:B------:R2:W3:Y:S01]  /*0040*/  LDC.64 R8, c[0x4][R2] ;  /* 0x0100000002087b82 */ /* 0x0004e20000000a00 */
[----:B-1----:R-:W-:Y:S02]  /*0050*/  IMAD.U32 R4, RZ, RZ, UR4 ;  /* 0x00000004ff047e24 */ /* 0x002fe4000f8e00ff */
[----:B--2---:R-:W-:-:S07]  /*0060*/  IMAD.U32 R5, RZ, RZ, UR5 ;  /* 0x00000005ff057e24 */ /* 0x004fce000f8e00ff */
[----:B------:R-:W-:-:S07]  /*0070*/  LEPC R20, `(.L_x_0) ;  /* 0x000000001014794e */ /* 0x000fce0000000000 */
[----:B0--3--:R-:W-:Y:S05]  /*0080*/  CALL.ABS.NOINC R8 ;  /* 0x0000000008007343 */ /* 0x009fea0003c00000 */
.L_x_0:
[----:B------:R-:W0:Y:S01]  /*0090*/  LDC.64 R2, c[0x4][R2] ;  /* 0x0100000002027b82 */ /* 0x000e220000000a00 */
[----:B------:R-:W1:Y:S01]  /*00a0*/  LDCU.64 UR4, c[0x4][0x8] ;  /* 0x01000100ff0477ac */ /* 0x000e620008000a00 */
[----:B------:R-:W-:Y:S01]  /*00b0*/  CS2R R6, SRZ ;  /* 0x0000000000067805 */ /* 0x000fe2000001ff00 */
[----:B-1----:R-:W-:Y:S02]  /*00c0*/  IMAD.U32 R4, RZ, RZ, UR4 ;  /* 0x00000004ff047e24 */ /* 0x002fe4000f8e00ff */
[----:B------:R-:W-:-:S07]  /*00d0*/  IMAD.U32 R5, RZ, RZ, UR5 ;  /* 0x00000005ff057e24 */ /* 0x000fce000f8e00ff */
[----:B------:R-:W-:-:S07]  /*00e0*/  LEPC R20, `(.L_x_1) ;  /* 0x000000001014794e */ /* 0x000fce0000000000 */
[----:B0-----:R-:W-:Y:S05]  /*00f0*/  CALL.ABS.NOINC R2 ;  /* 0x0000000002007343 */ /* 0x001fea0003c00000 */
.L_x_1:
[----:B------:R-:W-:Y:S05]  /*0100*/  EXIT ;  /* 0x000000000000794d */ /* 0x000fea0003800000 */
.L_x_2:
[----:B------:R-:W-:-:S00]  /*0110*/  BRA `(.L_x_2) ;  /* 0xfffffffc00fc7947 */ /* 0x000fc0000383ffff */
[----:B------:R-:W-:-:S00]  /*0120*/  NOP ;  /* 0x0000000000007918 */ /* 0x000fc00000000000 */
        /* <DEDUP_REMOVED lines=13> */
.L_x_3:


//--------------------- .nv.global.init           --------------------------
	.section	.nv.global.init,"aw",@progbits
.nv.global.init:
	.type		$str$1,@object
	.size		$str$1,($str - $str$1)
$str$1:
        /*0000*/ 	.byte	0x47, 0x50, 0x55, 0x20, 0x73, 0x61, 0x79, 0x73, 0x3a, 0x20, 0x68, 0x65, 0x6c, 0x6c, 0x6f, 0x20
        /*0010*/ 	.byte	0x77, 0x6f, 0x72, 0x6c, 0x64, 0x21, 0x0a, 0x00
	.type		$str,@object
	.size		$str,(.L_0 - $str)
$str:
        /*0018*/ 	.byte	0x47, 0x50, 0x55, 0x20, 0x73, 0x61, 0x79, 0x73, 0x3a, 0x20, 0x67, 0x6f, 0x6f, 0x64, 0x62, 0x79
        /*0028*/ 	.byte	0x65, 0x20, 0x77, 0x6f, 0x72, 0x6c, 0x64, 0x21, 0x0a, 0x00
.L_0:


//--------------------- .nv.shared.reserved.0     --------------------------
	.section	.nv.shared.reserved.0,"aw",@nobits
	.weak		__nv_reservedSMEM_offset_0_alias
	.size		__nv_reservedSMEM_offset_0_alias, 0, 64
	.other		__nv_reservedSMEM_offset_0_alias,@"STO_CUDA_RESERVED_SHARED STV_DEFAULT"
__nv_reservedSMEM_offset_0_alias:
	.zero		0
	.zero		64


//--------------------- .nv.constant0._Z8helloGPUv --------------------------
	.section	.nv.constant0._Z8helloGPUv,"a",@progbits
	.sectionflags	@""
	.align	4
.nv.constant0._Z8helloGPUv:
	.zero		896


//--------------------- SYMBOLS --------------------------

	.type		.nv.reservedSmem.offset0,@object
	.size		.nv.reservedSmem.offset0,0x4
	.type		vprintf,@function
